//
// Generated by NVIDIA NVVM Compiler
//
// Compiler Build ID: CL-36424714
// Cuda compilation tools, release 13.0, V13.0.88
// Based on NVVM 20.0.0
//

.version 9.0
.target sm_100
.address_size 64

	// .globl	_Z10sum_reducePiPyi
.extern .shared .align 16 .b8 shared_data[];

.visible .entry _Z10sum_reducePiPyi(
	.param .u64 .ptr .align 1 _Z10sum_reducePiPyi_param_0,
	.param .u64 .ptr .align 1 _Z10sum_reducePiPyi_param_1,
	.param .u32 _Z10sum_reducePiPyi_param_2
)
{
	.reg .pred 	%p<6>;
	.reg .b32 	%r<21>;
	.reg .b64 	%rd<9>;

	ld.param.u64 	%rd1, [_Z10sum_reducePiPyi_param_0];
	ld.param.u64 	%rd2, [_Z10sum_reducePiPyi_param_1];
	ld.param.u32 	%r10, [_Z10sum_reducePiPyi_param_2];
	mov.u32 	%r1, %tid.x;
	mov.u32 	%r11, %ctaid.x;
	mov.u32 	%r20, %ntid.x;
	mad.lo.s32 	%r3, %r11, %r20, %r1;
	setp.ge.s32 	%p1, %r3, %r10;
	mov.b32 	%r19, 0;
	@%p1 bra 	$L__BB0_2;
	cvta.to.global.u64 	%rd3, %rd1;
	mul.wide.s32 	%rd4, %r3, 4;
	add.s64 	%rd5, %rd3, %rd4;
	ld.global.u32 	%r19, [%rd5];
$L__BB0_2:
	shl.b32 	%r12, %r1, 2;
	mov.u32 	%r13, shared_data;
	add.s32 	%r6, %r13, %r12;
	st.shared.u32 	[%r6], %r19;
	bar.sync 	0;
	setp.lt.u32 	%p2, %r20, 2;
	@%p2 bra 	$L__BB0_6;
$L__BB0_3:
	shr.u32 	%r8, %r20, 1;
	setp.ge.u32 	%p3, %r1, %r8;
	@%p3 bra 	$L__BB0_5;
	shl.b32 	%r14, %r8, 2;
	add.s32 	%r15, %r6, %r14;
	ld.shared.u32 	%r16, [%r15];
	ld.shared.u32 	%r17, [%r6];
	add.s32 	%r18, %r17, %r16;
	st.shared.u32 	[%r6], %r18;
$L__BB0_5:
	bar.sync 	0;
	setp.gt.u32 	%p4, %r20, 3;
	mov.u32 	%r20, %r8;
	@%p4 bra 	$L__BB0_3;
$L__BB0_6:
	setp.ne.s32 	%p5, %r1, 0;
	@%p5 bra 	$L__BB0_8;
	ld.shared.s32 	%rd6, [shared_data];
	cvta.to.global.u64 	%rd7, %rd2;
	atom.global.add.u64 	%rd8, [%rd7], %rd6;
$L__BB0_8:
	ret;

}


// ===== COMPILED SASS (sm_100) =====

	.target	sm_100

	.elftype	@"ET_EXEC"


//--------------------- .note.nv.tkinfo           --------------------------
	.section	.note.nv.tkinfo,"",@"SHT_NOTE"
	.sectionflags	@"SHF_NOTE_NV_TKINFO"
	.tkinfo
        /*0018*/ 	.word	0x00000002
        /*0030*/ 	.string	""
        /*0030*/ 	.string	"ptxas"
        /*0030*/ 	.string	"Cuda compilation tools, release 13.0, V13.0.88"
        /*0030*/ 	.string	"Build cuda_13.0.r13.0/compiler.36424714_0"
        /*0030*/ 	.string	"-arch sm_100 -m 64 "



//--------------------- .note.nv.cuinfo           --------------------------
	.section	.note.nv.cuinfo,"",@"SHT_NOTE"
	.sectionflags	@"SHF_NOTE_NV_CUINFO"
        /*0018*/ 	.short	0x0002
        /*001a*/ 	.short	0x0064
        /*001c*/ 	.short	0x0082
	.zero		2


//--------------------- .nv.info                  --------------------------
	.section	.nv.info,"",@"SHT_CUDA_INFO"
	.align	4


	//----- nvinfo : EIATTR_REGCOUNT
	.align		4
        /*0000*/ 	.byte	0x04, 0x2f
        /*0002*/ 	.short	(.L_1 - .L_0)
	.align		4
.L_0:
        /*0004*/ 	.word	index@(_Z10sum_reducePiPyi)
        /*0008*/ 	.word	0x0000000a


	//----- nvinfo : EIATTR_FRAME_SIZE
	.align		4
.L_1:
        /*000c*/ 	.byte	0x04, 0x11
        /*000e*/ 	.short	(.L_3 - .L_2)
	.align		4
.L_2:
        /*0010*/ 	.word	index@(_Z10sum_reducePiPyi)
        /*0014*/ 	.word	0x00000000


	//----- nvinfo : EIATTR_MIN_STACK_SIZE
	.align		4
.L_3:
        /*0018*/ 	.byte	0x04, 0x12
        /*001a*/ 	.short	(.L_5 - .L_4)
	.align		4
.L_4:
        /*001c*/ 	.word	index@(_Z10sum_reducePiPyi)
        /*0020*/ 	.word	0x00000000
.L_5:


//--------------------- .nv.compat                --------------------------
	.section	.nv.compat,"",@"SHT_CUDA_COMPAT_INFO"
	.align	4
        /*0000*/ 	.byte	0x02, 0x09, 0x00, 0x00, 0x02, 0x02, 0x01, 0x00, 0x02, 0x05, 0x05, 0x00, 0x03, 0x07, 0x01, 0x01
        /*0010*/ 	.byte	0x02, 0x03, 0x00, 0x00, 0x02, 0x06, 0x01, 0x00, 0x04, 0x0b, 0x08, 0x00, 0x09, 0x00, 0x00, 0x00
        /*0020*/ 	.byte	0x00, 0x00, 0x00, 0x00


//--------------------- .nv.info._Z10sum_reducePiPyi --------------------------
	.section	.nv.info._Z10sum_reducePiPyi,"",@"SHT_CUDA_INFO"
	.sectionflags	@""
	.align	4


	//----- nvinfo : EIATTR_CUDA_API_VERSION
	.align		4
        /*0000*/ 	.byte	0x04, 0x37
        /*0002*/ 	.short	(.L_7 - .L_6)
.L_6:
        /*0004*/ 	.word	0x00000082


	//----- nvinfo : EIATTR_KPARAM_INFO
	.align		4
.L_7:
        /*0008*/ 	.byte	0x04, 0x17
        /*000a*/ 	.short	(.L_9 - .L_8)
.L_8:
        /*000c*/ 	.word	0x00000000
        /*0010*/ 	.short	0x0002
        /*0012*/ 	.short	0x0010
        /*0014*/ 	.byte	0x00, 0xf0, 0x11, 0x00


	//----- nvinfo : EIATTR_KPARAM_INFO
	.align		4
.L_9:
        /*0018*/ 	.byte	0x04, 0x17
        /*001a*/ 	.short	(.L_11 - .L_10)
.L_10:
        /*001c*/ 	.word	0x00000000
        /*0020*/ 	.short	0x0001
        /*0022*/ 	.short	0x0008
        /*0024*/ 	.byte	0x00, 0xf5, 0x21, 0x00


	//----- nvinfo : EIATTR_KPARAM_INFO
	.align		4
.L_11:
        /*0028*/ 	.byte	0x04, 0x17
        /*002a*/ 	.short	(.L_13 - .L_12)
.L_12:
        /*002c*/ 	.word	0x00000000
        /*0030*/ 	.short	0x0000
        /*0032*/ 	.short	0x0000
        /*0034*/ 	.byte	0x00, 0xf5, 0x21, 0x00


	//----- nvinfo : EIATTR_SPARSE_MMA_MASK
	.align		4
.L_13:
        /*0038*/ 	.byte	0x03, 0x50
        /*003a*/ 	.short	0x0000


	//----- nvinfo : EIATTR_MAXREG_COUNT
	.align		4
        /*003c*/ 	.byte	0x03, 0x1b
        /*003e*/ 	.short	0x00ff


	//----- nvinfo : EIATTR_NUM_BARRIERS
	.align		4
        /*0040*/ 	.byte	0x02, 0x4c
        /*0042*/ 	.byte	0x01
	.zero		1


	//----- nvinfo : EIATTR_MERCURY_ISA_VERSION
	.align		4
        /*0044*/ 	.byte	0x03, 0x5f
        /*0046*/ 	.short	0x0101


	//----- nvinfo : EIATTR_VRC_CTA_INIT_COUNT
	.align		4
        /*0048*/ 	.byte	0x02, 0x4a
	.zero		1
	.zero		1


	//----- nvinfo : EIATTR_EXIT_INSTR_OFFSETS
	.align		4
        /*004c*/ 	.byte	0x04, 0x1c
        /*004e*/ 	.short	(.L_15 - .L_14)


	//   ....[0]....
.L_14:
        /*0050*/ 	.word	0x00000200


	//   ....[1]....
        /*0054*/ 	.word	0x00000280


	//----- nvinfo : EIATTR_CBANK_PARAM_SIZE
	.align		4
.L_15:
        /*0058*/ 	.byte	0x03, 0x19
        /*005a*/ 	.short	0x0014


	//----- nvinfo : EIATTR_PARAM_CBANK
	.align		4
        /*005c*/ 	.byte	0x04, 0x0a
        /*005e*/ 	.short	(.L_17 - .L_16)
	.align		4
.L_16:
        /*0060*/ 	.word	index@(.nv.constant0._Z10sum_reducePiPyi)
        /*0064*/ 	.short	0x0380
        /*0066*/ 	.short	0x0014


	//----- nvinfo : EIATTR_SW_WAR
	.align		4
.L_17:
        /*0068*/ 	.byte	0x04, 0x36
        /*006a*/ 	.short	(.L_19 - .L_18)
.L_18:
        /*006c*/ 	.word	0x00000008
.L_19:


//--------------------- .nv.callgraph             --------------------------
	.section	.nv.callgraph,"",@"SHT_CUDA_CALLGRAPH"
	.align	4
	.sectionentsize	8
	.align		4
        /*0000*/ 	.word	0x00000000
	.align		4
        /*0004*/ 	.word	0xffffffff
	.align		4
        /*0008*/ 	.word	0x00000000
	.align		4
        /*000c*/ 	.word	0xfffffffe
	.align		4
        /*0010*/ 	.word	0x00000000
	.align		4
        /*0014*/ 	.word	0xfffffffd
	.align		4
        /*0018*/ 	.word	0x00000000
	.align		4
        /*001c*/ 	.word	0xfffffffc


//--------------------- .text._Z10sum_reducePiPyi --------------------------
	.section	.text._Z10sum_reducePiPyi,"ax",@progbits
	.align	128
        .global         _Z10sum_reducePiPyi
        .type           _Z10sum_reducePiPyi,@function
        .size           _Z10sum_reducePiPyi,(.L_x_3 - _Z10sum_reducePiPyi)
        .other          _Z10sum_reducePiPyi,@"STO_CUDA_ENTRY STV_DEFAULT"
_Z10sum_reducePiPyi:
.text._Z10sum_reducePiPyi:
[----:B------:R-:W-:Y:S01]  /*0000*/  LDC R1, c[0x0][0x37c] ;  /* 0x0000df00ff017b82 */ /* 0x000fe20000000800 */
[----:B------:R-:W0:Y:S07]  /*0010*/  S2R R7, SR_TID.X ;  /* 0x0000000000077919 */ /* 0x000e2e0000002100 */
[----:B------:R-:W0:Y:S01]  /*0020*/  S2UR UR4, SR_CTAID.X ;  /* 0x00000000000479c3 */ /* 0x000e220000002500 */
[----:B------:R-:W1:Y:S01]  /*0030*/  LDCU UR5, c[0x0][0x390] ;  /* 0x00007200ff0577ac */ /* 0x000e620008000800 */
[----:B------:R-:W-:Y:S01]  /*0040*/  IMAD.MOV.U32 R4, RZ, RZ, RZ ;  /* 0x000000ffff047224 */ /* 0x000fe200078e00ff */
[----:B------:R-:W2:Y:S05]  /*0050*/  LDCU.64 UR6, c[0x0][0x358] ;  /* 0x00006b00ff0677ac */ /* 0x000eaa0008000a00 */
[----:B------:R-:W0:Y:S02]  /*0060*/  LDC R0, c[0x0][0x360] ;  /* 0x0000d800ff007b82 */ /* 0x000e240000000800 */
[----:B0-----:R-:W-:-:S05]  /*0070*/  IMAD R5, R0, UR4, R7 ;  /* 0x0000000400057c24 */ /* 0x001fca000f8e0207 */
[----:B-1----:R-:W-:-:S13]  /*0080*/  ISETP.GE.AND P0, PT, R5, UR5, PT ;  /* 0x0000000505007c0c */ /* 0x002fda000bf06270 */
[----:B------:R-:W0:Y:S02]  /*0090*/  @!P0 LDC.64 R2, c[0x0][0x380] ;  /* 0x0000e000ff028b82 */ /* 0x000e240000000a00 */
[----:B0-----:R-:W-:-:S05]  /*00a0*/  @!P0 IMAD.WIDE R2, R5, 0x4, R2 ;  /* 0x0000000405028825 */ /* 0x001fca00078e0202 */
[----:B--2---:R-:W2:Y:S01]  /*00b0*/  @!P0 LDG.E R4, desc[UR6][R2.64] ;  /* 0x0000000602048981 */ /* 0x004ea2000c1e1900 */
[----:B------:R-:W0:Y:S01]  /*00c0*/  S2UR UR5, SR_CgaCtaId ;  /* 0x00000000000579c3 */ /* 0x000e220000008800 */
[----:B------:R-:W-:Y:S01]  /*00d0*/  UMOV UR4, 0x400 ;  /* 0x0000040000047882 */ /* 0x000fe20000000000 */
[----:B------:R-:W-:Y:S02]  /*00e0*/  ISETP.GE.U32.AND P1, PT, R0, 0x2, PT ;  /* 0x000000020000780c */ /* 0x000fe40003f26070 */
[----:B------:R-:W-:Y:S01]  /*00f0*/  ISETP.NE.AND P0, PT, R7, RZ, PT ;  /* 0x000000ff0700720c */ /* 0x000fe20003f05270 */
[----:B0-----:R-:W-:-:S06]  /*0100*/  ULEA UR4, UR5, UR4, 0x18 ;  /* 0x0000000405047291 */ /* 0x001fcc000f8ec0ff */
[----:B------:R-:W-:-:S05]  /*0110*/  LEA R5, R7, UR4, 0x2 ;  /* 0x0000000407057c11 */ /* 0x000fca000f8e10ff */
[----:B--2---:R0:W-:Y:S01]  /*0120*/  STS [R5], R4 ;  /* 0x0000000405007388 */ /* 0x0041e20000000800 */
[----:B------:R-:W-:Y:S06]  /*0130*/  BAR.SYNC.DEFER_BLOCKING 0x0 ;  /* 0x0000000000007b1d */ /* 0x000fec0000010000 */
[----:B------:R-:W-:Y:S05]  /*0140*/  @!P1 BRA `(.L_x_0) ;  /* 0x00000000002c9947 */ /* 0x000fea0003800000 */
.L_x_1:
[----:B------:R-:W-:-:S04]  /*0150*/  SHF.R.U32.HI R6, RZ, 0x1, R0 ;  /* 0x00000001ff067819 */ /* 0x000fc80000011600 */
[----:B------:R-:W-:-:S13]  /*0160*/  ISETP.GE.U32.AND P1, PT, R7, R6, PT ;  /* 0x000000060700720c */ /* 0x000fda0003f26070 */
[----:B------:R-:W-:Y:S01]  /*0170*/  @!P1 IMAD R2, R6, 0x4, R5 ;  /* 0x0000000406029824 */ /* 0x000fe200078e0205 */
[----:B------:R-:W-:Y:S05]  /*0180*/  @!P1 LDS R3, [R5] ;  /* 0x0000000005039984 */ /* 0x000fea0000000800 */
[----:B------:R-:W0:Y:S02]  /*0190*/  @!P1 LDS R2, [R2] ;  /* 0x0000000002029984 */ /* 0x000e240000000800 */
[----:B0-----:R-:W-:-:S05]  /*01a0*/  @!P1 IMAD.IADD R4, R2, 0x1, R3 ;  /* 0x0000000102049824 */ /* 0x001fca00078e0203 */
[----:B------:R1:W-:Y:S01]  /*01b0*/  @!P1 STS [R5], R4 ;  /* 0x0000000405009388 */ /* 0x0003e20000000800 */
[----:B------:R-:W-:Y:S01]  /*01c0*/  BAR.SYNC.DEFER_BLOCKING 0x0 ;  /* 0x0000000000007b1d */ /* 0x000fe20000010000 */
[----:B------:R-:W-:Y:S01]  /*01d0*/  ISETP.GT.U32.AND P1, PT, R0, 0x3, PT ;  /* 0x000000030000780c */ /* 0x000fe20003f24070 */
[----:B------:R-:W-:-:S12]  /*01e0*/  IMAD.MOV.U32 R0, RZ, RZ, R6 ;  /* 0x000000ffff007224 */ /* 0x000fd800078e0006 */
[----:B-1----:R-:W-:Y:S05]  /*01f0*/  @P1 BRA `(.L_x_1) ;  /* 0xfffffffc00d41947 */ /* 0x002fea000383ffff */
.L_x_0:
[----:B------:R-:W-:Y:S05]  /*0200*/  @P0 EXIT ;  /* 0x000000000000094d */ /* 0x000fea0003800000 */
[----:B------:R-:W1:Y:S01]  /*0210*/  S2UR UR5, SR_CgaCtaId ;  /* 0x00000000000579c3 */ /* 0x000e620000008800 */
[----:B------:R-:W-:-:S07]  /*0220*/  UMOV UR4, 0x400 ;  /* 0x0000040000047882 */ /* 0x000fce0000000000 */
[----:B0-----:R-:W0:Y:S01]  /*0230*/  LDC.64 R4, c[0x0][0x388] ;  /* 0x0000e200ff047b82 */ /* 0x001e220000000a00 */
[----:B-1----:R-:W-:-:S09]  /*0240*/  ULEA UR4, UR5, UR4, 0x18 ;  /* 0x0000000405047291 */ /* 0x002fd2000f8ec0ff */
[----:B------:R-:W1:Y:S02]  /*0250*/  LDS R2, [UR4] ;  /* 0x00000004ff027984 */ /* 0x000e640008000800 */
[----:B-1----:R-:W-:-:S05]  /*0260*/  SHF.R.S32.HI R3, RZ, 0x1f, R2 ;  /* 0x0000001fff037819 */ /* 0x002fca0000011402 */
[----:B0-----:R-:W-:Y:S01]  /*0270*/  REDG.E.ADD.64.STRONG.GPU desc[UR6][R4.64], R2 ;  /* 0x000000020400798e */ /* 0x001fe2000c12e506 */
[----:B------:R-:W-:Y:S05]  /*0280*/  EXIT ;  /* 0x000000000000794d */ /* 0x000fea0003800000 */
.L_x_2:
[----:B------:R-:W-:-:S00]  /*0290*/  BRA `(.L_x_2) ;  /* 0xfffffffc00fc7947 */ /* 0x000fc0000383ffff */
[----:B------:R-:W-:-:S00]  /*02a0*/  NOP ;  /* 0x0000000000007918 */ /* 0x000fc00000000000 */
        /* <DEDUP_REMOVED lines=13> */
.L_x_3:


//--------------------- .nv.shared._Z10sum_reducePiPyi --------------------------
	.section	.nv.shared._Z10sum_reducePiPyi,"aw",@nobits
	.sectionflags	@""
	.align	16
	.zero		1024


//--------------------- .nv.shared.reserved.0     --------------------------
	.section	.nv.shared.reserved.0,"aw",@nobits
	.weak		__nv_reservedSMEM_offset_0_alias
	.size		__nv_reservedSMEM_offset_0_alias, 0, 64
	.other		__nv_reservedSMEM_offset_0_alias,@"STO_CUDA_RESERVED_SHARED STV_DEFAULT"
__nv_reservedSMEM_offset_0_alias:
	.zero		0
	.zero		64


//--------------------- .nv.constant0._Z10sum_reducePiPyi --------------------------
	.section	.nv.constant0._Z10sum_reducePiPyi,"a",@progbits
	.sectionflags	@""
	.align	4
.nv.constant0._Z10sum_reducePiPyi:
	.zero		916


//--------------------- SYMBOLS --------------------------

	.type		.nv.reservedSmem.offset0,@object
	.size		.nv.reservedSmem.offset0,0x4
	.type		.nv.reservedSmem.cap,@object
	.size		.nv.reservedSmem.cap,0x4
